	.headerflags	@"EF_CUDA_TEXMODE_UNIFIED EF_CUDA_64BIT_ADDRESS EF_CUDA_ACCELERATORS EF_CUDA_SM90 EF_CUDA_VIRTUAL_SM(EF_CUDA_SM90)"
	.elftype	@"ET_EXEC"


//--------------------- .nv.info                  --------------------------
	.section	.nv.info,"",@"SHT_CUDA_INFO"
	.align	4


	//----- nvinfo : EIATTR_REGCOUNT
	.align		4
        /*0000*/ 	.byte	0x04, 0x2f
        /*0002*/ 	.short	(.L_1 - .L_0)
	.align		4
.L_0:
        /*0004*/ 	.word	index@(triton_poi_fused_add_hardtanh_mul_0)
        /*0008*/ 	.word	0x0000000c


	//----- nvinfo : EIATTR_MIN_STACK_SIZE
	.align		4
.L_1:
        /*000c*/ 	.byte	0x04, 0x12
        /*000e*/ 	.short	(.L_3 - .L_2)
	.align		4
.L_2:
        /*0010*/ 	.word	index@(triton_poi_fused_add_hardtanh_mul_0)
        /*0014*/ 	.word	0x00000000


	//----- nvinfo : EIATTR_FRAME_SIZE
	.align		4
.L_3:
        /*0018*/ 	.byte	0x04, 0x11
        /*001a*/ 	.short	(.L_5 - .L_4)
	.align		4
.L_4:
        /*001c*/ 	.word	index@(triton_poi_fused_add_hardtanh_mul_0)
        /*0020*/ 	.word	0x00000000


	//----- nvinfo : EIATTR_MIN_STACK_SIZE
	.align		4
.L_5:
        /*0024*/ 	.byte	0x04, 0x12
        /*0026*/ 	.short	(.L_7 - .L_6)
	.align		4
.L_6:
        /*0028*/ 	.word	index@(triton_poi_fused_add_hardtanh_mul_0)
        /*002c*/ 	.word	0x00000000
.L_7:


//--------------------- .nv.info.triton_poi_fused_add_hardtanh_mul_0 --------------------------
	.section	.nv.info.triton_poi_fused_add_hardtanh_mul_0,"",@"SHT_CUDA_INFO"
	.sectionflags	@""
	.align	4


	//----- nvinfo : EIATTR_CUDA_API_VERSION
	.align		4
        /*0000*/ 	.byte	0x04, 0x37
        /*0002*/ 	.short	(.L_9 - .L_8)
.L_8:
        /*0004*/ 	.word	0x0000007c


	//----- nvinfo : EIATTR_KPARAM_INFO
	.align		4
.L_9:
        /*0008*/ 	.byte	0x04, 0x17
        /*000a*/ 	.short	(.L_11 - .L_10)
.L_10:
        /*000c*/ 	.word	0x00000000
        /*0010*/ 	.short	0x0002
        /*0012*/ 	.short	0x0010
        /*0014*/ 	.byte	0x00, 0xf0, 0x11, 0x00


	//----- nvinfo : EIATTR_KPARAM_INFO
	.align		4
.L_11:
        /*0018*/ 	.byte	0x04, 0x17
        /*001a*/ 	.short	(.L_13 - .L_12)
.L_12:
        /*001c*/ 	.word	0x00000000
        /*0020*/ 	.short	0x0001
        /*0022*/ 	.short	0x0008
        /*0024*/ 	.byte	0x00, 0xf4, 0x21, 0x00


	//----- nvinfo : EIATTR_KPARAM_INFO
	.align		4
.L_13:
        /*0028*/ 	.byte	0x04, 0x17
        /*002a*/ 	.short	(.L_15 - .L_14)
.L_14:
        /*002c*/ 	.word	0x00000000
        /*0030*/ 	.short	0x0000
        /*0032*/ 	.short	0x0000
        /*0034*/ 	.byte	0x00, 0xf4, 0x21, 0x00


	//----- nvinfo : EIATTR_SPARSE_MMA_MASK
	.align		4
.L_15:
        /*0038*/ 	.byte	0x03, 0x50
        /*003a*/ 	.short	0x0000


	//----- nvinfo : EIATTR_MAXREG_COUNT
	.align		4
        /*003c*/ 	.byte	0x03, 0x1b
        /*003e*/ 	.short	0x00ff


	//----- nvinfo : EIATTR_EXIT_INSTR_OFFSETS
	.align		4
        /*0040*/ 	.byte	0x04, 0x1c
        /*0042*/ 	.short	(.L_17 - .L_16)


	//   ....[0]....
.L_16:
        /*0044*/ 	.word	0x00000210


	//   ....[1]....
        /*0048*/ 	.word	0x00000230


	//----- nvinfo : EIATTR_REQNTID
	.align		4
.L_17:
        /*004c*/ 	.byte	0x04, 0x10
        /*004e*/ 	.short	(.L_19 - .L_18)
.L_18:
        /*0050*/ 	.word	0x00000080
        /*0054*/ 	.word	0x00000001
        /*0058*/ 	.word	0x00000001


	//----- nvinfo : EIATTR_CRS_STACK_SIZE
	.align		4
.L_19:
        /*005c*/ 	.byte	0x04, 0x1e
        /*005e*/ 	.short	(.L_21 - .L_20)
.L_20:
        /*0060*/ 	.word	0x00000000


	//----- nvinfo : EIATTR_CBANK_PARAM_SIZE
	.align		4
.L_21:
        /*0064*/ 	.byte	0x03, 0x19
        /*0066*/ 	.short	0x0014


	//----- nvinfo : EIATTR_PARAM_CBANK
	.align		4
        /*0068*/ 	.byte	0x04, 0x0a
        /*006a*/ 	.short	(.L_23 - .L_22)
	.align		4
.L_22:
        /*006c*/ 	.word	index@(.nv.constant0.triton_poi_fused_add_hardtanh_mul_0)
        /*0070*/ 	.short	0x0210
        /*0072*/ 	.short	0x0014


	//----- nvinfo : EIATTR_SW_WAR
	.align		4
.L_23:
        /*0074*/ 	.byte	0x04, 0x36
        /*0076*/ 	.short	(.L_25 - .L_24)
.L_24:
        /*0078*/ 	.word	0x00000008
.L_25:


//--------------------- .nv.callgraph             --------------------------
	.section	.nv.callgraph,"",@"SHT_CUDA_CALLGRAPH"
	.align	4
	.sectionentsize	8
	.align		4
        /*0000*/ 	.word	0x00000000
	.align		4
        /*0004*/ 	.word	0xffffffff
	.align		4
        /*0008*/ 	.word	0x00000000
	.align		4
        /*000c*/ 	.word	0xfffffffe
	.align		4
        /*0010*/ 	.word	0x00000000
	.align		4
        /*0014*/ 	.word	0xfffffffd
	.align		4
        /*0018*/ 	.word	0x00000000
	.align		4
        /*001c*/ 	.word	0xfffffffc


//--------------------- .text.triton_poi_fused_add_hardtanh_mul_0 --------------------------
	.section	.text.triton_poi_fused_add_hardtanh_mul_0,"ax",@progbits
	.align	128
        .global         triton_poi_fused_add_hardtanh_mul_0
        .type           triton_poi_fused_add_hardtanh_mul_0,@function
        .size           triton_poi_fused_add_hardtanh_mul_0,(.L_x_3 - triton_poi_fused_add_hardtanh_mul_0)
        .other          triton_poi_fused_add_hardtanh_mul_0,@"STO_CUDA_ENTRY STV_DEFAULT"
triton_poi_fused_add_hardtanh_mul_0:
.text.triton_poi_fused_add_hardtanh_mul_0:
[----:B------:R-:W0:Y:S02]  /*0000*/  LDC R1, c[0x0][0x28] ;  /* 0x00000a00ff017b82 */ /* 0x000e240000000800 */
[----:B------:R-:W1:Y:S01]  /*0010*/  S2R R0, SR_TID.X ;  /* 0x0000000000007919 */ /* 0x000e620000002100 */
[----:B------:R-:W-:Y:S01]  /*0020*/  ULDC.64 UR4, c[0x0][0x208] ;  /* 0x0000820000047ab9 */ /* 0x000fe20000000a00 */
[----:B------:R-:W-:Y:S01]  /*0030*/  BSSY B0, `(.L_x_0) ;  /* 0x000000b000007945 */ /* 0x000fe20003800000 */
[----:B------:R-:W-:Y:S01]  /*0040*/  CS2R R6, SRZ ;  /* 0x0000000000067805 */ /* 0x000fe2000001ff00 */
[----:B------:R-:W2:Y:S01]  /*0050*/  S2R R5, SR_CTAID.X ;  /* 0x0000000000057919 */ /* 0x000ea20000002500 */
[----:B-1----:R-:W-:-:S05]  /*0060*/  IMAD.SHL.U32 R0, R0, 0x2, RZ ;  /* 0x0000000200007824 */ /* 0x002fca00078e00ff */
[----:B------:R-:W-:-:S05]  /*0070*/  LOP3.LUT R0, R0, 0xfe, RZ, 0xc0, !PT ;  /* 0x000000fe00007812 */ /* 0x000fca00078ec0ff */
[----:B--2---:R-:W-:-:S05]  /*0080*/  IMAD R5, R5, 0x100, R0 ;  /* 0x0000010005057824 */ /* 0x004fca00078e0200 */
[----:B------:R-:W-:-:S13]  /*0090*/  ISETP.GE.AND P0, PT, R5, 0x100, PT ;  /* 0x000001000500780c */ /* 0x000fda0003f06270 */
[----:B------:R-:W-:Y:S05]  /*00a0*/  @P0 BRA `(.L_x_1) ;  /* 0x00000000000c0947 */ /* 0x000fea0003800000 */
[----:B------:R-:W1:Y:S02]  /*00b0*/  LDC.64 R2, c[0x0][0x210] ;  /* 0x00008400ff027b82 */ /* 0x000e640000000a00 */
[----:B-1----:R-:W-:-:S05]  /*00c0*/  IMAD.WIDE R2, R5, 0x4, R2 ;  /* 0x0000000405027825 */ /* 0x002fca00078e0202 */
[----:B------:R1:W5:Y:S02]  /*00d0*/  LDG.E.64 R6, desc[UR4][R2.64] ;  /* 0x0000000402067981 */ /* 0x000364000c1e1b00 */
.L_x_1:
[----:B------:R-:W-:Y:S05]  /*00e0*/  BSYNC B0 ;  /* 0x0000000000007941 */ /* 0x000fea0003800000 */
.L_x_0:
[----:B-----5:R-:W-:Y:S01]  /*00f0*/  FADD R0, R6, 3 ;  /* 0x4040000006007421 */ /* 0x020fe20000000000 */
[----:B------:R-:W-:Y:S01]  /*0100*/  FADD R4, R7, 3 ;  /* 0x4040000007047421 */ /* 0x000fe20000000000 */
[----:B-1----:R-:W1:Y:S03]  /*0110*/  LDC.64 R2, c[0x0][0x218] ;  /* 0x00008600ff027b82 */ /* 0x002e660000000a00 */
[----:B------:R-:W-:Y:S02]  /*0120*/  FSETP.GTU.AND P1, PT, R0, RZ, PT ;  /* 0x000000ff0000720b */ /* 0x000fe40003f2c000 */
[----:B------:R-:W-:Y:S02]  /*0130*/  FSETP.GTU.AND P2, PT, R4, RZ, PT ;  /* 0x000000ff0400720b */ /* 0x000fe40003f4c000 */
[----:B------:R-:W-:Y:S02]  /*0140*/  FSEL R0, R0, RZ, P1 ;  /* 0x000000ff00007208 */ /* 0x000fe40000800000 */
[----:B------:R-:W-:-:S02]  /*0150*/  FSEL R4, R4, RZ, P2 ;  /* 0x000000ff04047208 */ /* 0x000fc40001000000 */
[C---:B------:R-:W-:Y:S01]  /*0160*/  FSETP.GEU.AND P3, PT, R0.reuse, 6, PT ;  /* 0x40c000000000780b */ /* 0x040fe20003f6e000 */
[----:B------:R-:W-:Y:S01]  /*0170*/  FMUL R9, R0, 0.16666667163372039795 ;  /* 0x3e2aaaab00097820 */ /* 0x000fe20000400000 */
[----:B------:R-:W-:Y:S02]  /*0180*/  FSETP.GEU.AND P4, PT, R4, 6, PT ;  /* 0x40c000000400780b */ /* 0x000fe40003f8e000 */
[----:B------:R-:W-:Y:S01]  /*0190*/  FSETP.NAN.AND P1, PT, R0, R0, PT ;  /* 0x000000000000720b */ /* 0x000fe20003f28000 */
[C---:B------:R-:W-:Y:S01]  /*01a0*/  FMUL R0, R4.reuse, 0.16666667163372039795 ;  /* 0x3e2aaaab04007820 */ /* 0x040fe20000400000 */
[----:B------:R-:W-:-:S07]  /*01b0*/  FSETP.NAN.AND P2, PT, R4, R4, PT ;  /* 0x000000040400720b */ /* 0x000fce0003f48000 */
[----:B------:R-:W-:Y:S01]  /*01c0*/  @P3 FSEL R9, R9, 1, P1 ;  /* 0x3f80000009093808 */ /* 0x000fe20000800000 */
[----:B-1----:R-:W-:Y:S01]  /*01d0*/  IMAD.WIDE R2, R5, 0x4, R2 ;  /* 0x0000000405027825 */ /* 0x002fe200078e0202 */
[----:B------:R-:W-:-:S03]  /*01e0*/  @P4 FSEL R0, R0, 1, P2 ;  /* 0x3f80000000004808 */ /* 0x000fc60001000000 */
[----:B------:R-:W-:Y:S02]  /*01f0*/  FMUL R6, R9, R6 ;  /* 0x0000000609067220 */ /* 0x000fe40000400000 */
[----:B------:R-:W-:Y:S01]  /*0200*/  FMUL R7, R0, R7 ;  /* 0x0000000700077220 */ /* 0x000fe20000400000 */
[----:B------:R-:W-:Y:S06]  /*0210*/  @P0 EXIT ;  /* 0x000000000000094d */ /* 0x000fec0003800000 */
[----:B------:R-:W-:Y:S01]  /*0220*/  STG.E.64 desc[UR4][R2.64], R6 ;  /* 0x0000000602007986 */ /* 0x000fe2000c101b04 */
[----:B------:R-:W-:Y:S05]  /*0230*/  EXIT ;  /* 0x000000000000794d */ /* 0x000fea0003800000 */
.L_x_2:
[----:B------:R-:W-:-:S00]  /*0240*/  BRA `(.L_x_2) ;  /* 0xfffffffc00fc7947 */ /* 0x000fc0000383ffff */
[----:B------:R-:W-:-:S00]  /*0250*/  NOP ;  /* 0x0000000000007918 */ /* 0x000fc00000000000 */
        /* <DEDUP_REMOVED lines=10> */
.L_x_3:


//--------------------- .nv.constant0.triton_poi_fused_add_hardtanh_mul_0 --------------------------
	.section	.nv.constant0.triton_poi_fused_add_hardtanh_mul_0,"a",@progbits
	.sectionflags	@""
	.align	4
.nv.constant0.triton_poi_fused_add_hardtanh_mul_0:
	.zero		548
